	.headerflags	@"EF_CUDA_TEXMODE_UNIFIED EF_CUDA_64BIT_ADDRESS EF_CUDA_ACCELERATORS EF_CUDA_SM90 EF_CUDA_VIRTUAL_SM(EF_CUDA_SM90)"
	.elftype	@"ET_EXEC"


//--------------------- .nv.info                  --------------------------
	.section	.nv.info,"",@"SHT_CUDA_INFO"
	.align	4


	//----- nvinfo : EIATTR_REGCOUNT
	.align		4
        /*0000*/ 	.byte	0x04, 0x2f
        /*0002*/ 	.short	(.L_3 - .L_2)
	.align		4
.L_2:
        /*0004*/ 	.word	index@(triton_poi_fused__native_batch_norm_legit_no_training_add_23)
        /*0008*/ 	.word	0x00000034


	//----- nvinfo : EIATTR_MIN_STACK_SIZE
	.align		4
.L_3:
        /*000c*/ 	.byte	0x04, 0x12
        /*000e*/ 	.short	(.L_5 - .L_4)
	.align		4
.L_4:
        /*0010*/ 	.word	index@(triton_poi_fused__native_batch_norm_legit_no_training_add_23)
        /*0014*/ 	.word	0x00000000


	//----- nvinfo : EIATTR_FRAME_SIZE
	.align		4
.L_5:
        /*0018*/ 	.byte	0x04, 0x11
        /*001a*/ 	.short	(.L_7 - .L_6)
	.align		4
.L_6:
        /*001c*/ 	.word	index@(triton_poi_fused__native_batch_norm_legit_no_training_add_23)
        /*0020*/ 	.word	0x00000000


	//----- nvinfo : EIATTR_MIN_STACK_SIZE
	.align		4
.L_7:
        /*0024*/ 	.byte	0x04, 0x12
        /*0026*/ 	.short	(.L_9 - .L_8)
	.align		4
.L_8:
        /*0028*/ 	.word	index@(triton_poi_fused__native_batch_norm_legit_no_training_add_23)
        /*002c*/ 	.word	0x00000000
.L_9:


//--------------------- .nv.info.triton_poi_fused__native_batch_norm_legit_no_training_add_23 --------------------------
	.section	.nv.info.triton_poi_fused__native_batch_norm_legit_no_training_add_23,"",@"SHT_CUDA_INFO"
	.sectionflags	@""
	.align	4


	//----- nvinfo : EIATTR_CUDA_API_VERSION
	.align		4
        /*0000*/ 	.byte	0x04, 0x37
        /*0002*/ 	.short	(.L_11 - .L_10)
.L_10:
        /*0004*/ 	.word	0x0000007c


	//----- nvinfo : EIATTR_KPARAM_INFO
	.align		4
.L_11:
        /*0008*/ 	.byte	0x04, 0x17
        /*000a*/ 	.short	(.L_13 - .L_12)
.L_12:
        /*000c*/ 	.word	0x00000000
        /*0010*/ 	.short	0x0008
        /*0012*/ 	.short	0x003c
        /*0014*/ 	.byte	0x00, 0xf0, 0x11, 0x00


	//----- nvinfo : EIATTR_KPARAM_INFO
	.align		4
.L_13:
        /*0018*/ 	.byte	0x04, 0x17
        /*001a*/ 	.short	(.L_15 - .L_14)
.L_14:
        /*001c*/ 	.word	0x00000000
        /*0020*/ 	.short	0x0007
        /*0022*/ 	.short	0x0038
        /*0024*/ 	.byte	0x00, 0xf0, 0x11, 0x00


	//----- nvinfo : EIATTR_KPARAM_INFO
	.align		4
.L_15:
        /*0028*/ 	.byte	0x04, 0x17
        /*002a*/ 	.short	(.L_17 - .L_16)
.L_16:
        /*002c*/ 	.word	0x00000000
        /*0030*/ 	.short	0x0006
        /*0032*/ 	.short	0x0030
        /*0034*/ 	.byte	0x00, 0xf4, 0x21, 0x00


	//----- nvinfo : EIATTR_KPARAM_INFO
	.align		4
.L_17:
        /*0038*/ 	.byte	0x04, 0x17
        /*003a*/ 	.short	(.L_19 - .L_18)
.L_18:
        /*003c*/ 	.word	0x00000000
        /*0040*/ 	.short	0x0005
        /*0042*/ 	.short	0x0028
        /*0044*/ 	.byte	0x00, 0xf4, 0x21, 0x00


	//----- nvinfo : EIATTR_KPARAM_INFO
	.align		4
.L_19:
        /*0048*/ 	.byte	0x04, 0x17
        /*004a*/ 	.short	(.L_21 - .L_20)
.L_20:
        /*004c*/ 	.word	0x00000000
        /*0050*/ 	.short	0x0004
        /*0052*/ 	.short	0x0020
        /*0054*/ 	.byte	0x00, 0xf4, 0x21, 0x00


	//----- nvinfo : EIATTR_KPARAM_INFO
	.align		4
.L_21:
        /*0058*/ 	.byte	0x04, 0x17
        /*005a*/ 	.short	(.L_23 - .L_22)
.L_22:
        /*005c*/ 	.word	0x00000000
        /*0060*/ 	.short	0x0003
        /*0062*/ 	.short	0x0018
        /*0064*/ 	.byte	0x00, 0xf4, 0x21, 0x00


	//----- nvinfo : EIATTR_KPARAM_INFO
	.align		4
.L_23:
        /*0068*/ 	.byte	0x04, 0x17
        /*006a*/ 	.short	(.L_25 - .L_24)
.L_24:
        /*006c*/ 	.word	0x00000000
        /*0070*/ 	.short	0x0002
        /*0072*/ 	.short	0x0010
        /*0074*/ 	.byte	0x00, 0xf4, 0x21, 0x00


	//----- nvinfo : EIATTR_KPARAM_INFO
	.align		4
.L_25:
        /*0078*/ 	.byte	0x04, 0x17
        /*007a*/ 	.short	(.L_27 - .L_26)
.L_26:
        /*007c*/ 	.word	0x00000000
        /*0080*/ 	.short	0x0001
        /*0082*/ 	.short	0x0008
        /*0084*/ 	.byte	0x00, 0xf4, 0x21, 0x00


	//----- nvinfo : EIATTR_KPARAM_INFO
	.align		4
.L_27:
        /*0088*/ 	.byte	0x04, 0x17
        /*008a*/ 	.short	(.L_29 - .L_28)
.L_28:
        /*008c*/ 	.word	0x00000000
        /*0090*/ 	.short	0x0000
        /*0092*/ 	.short	0x0000
        /*0094*/ 	.byte	0x00, 0xf4, 0x21, 0x00


	//----- nvinfo : EIATTR_SPARSE_MMA_MASK
	.align		4
.L_29:
        /*0098*/ 	.byte	0x03, 0x50
        /*009a*/ 	.short	0x0000


	//----- nvinfo : EIATTR_MAXREG_COUNT
	.align		4
        /*009c*/ 	.byte	0x03, 0x1b
        /*009e*/ 	.short	0x00ff


	//----- nvinfo : EIATTR_EXIT_INSTR_OFFSETS
	.align		4
        /*00a0*/ 	.byte	0x04, 0x1c
        /*00a2*/ 	.short	(.L_31 - .L_30)


	//   ....[0]....
.L_30:
        /*00a4*/ 	.word	0x00001100


	//   ....[1]....
        /*00a8*/ 	.word	0x00001150


	//----- nvinfo : EIATTR_REQNTID
	.align		4
.L_31:
        /*00ac*/ 	.byte	0x04, 0x10
        /*00ae*/ 	.short	(.L_33 - .L_32)
.L_32:
        /*00b0*/ 	.word	0x00000100
        /*00b4*/ 	.word	0x00000001
        /*00b8*/ 	.word	0x00000001


	//----- nvinfo : EIATTR_CBANK_PARAM_SIZE
	.align		4
.L_33:
        /*00bc*/ 	.byte	0x03, 0x19
        /*00be*/ 	.short	0x0040


	//----- nvinfo : EIATTR_PARAM_CBANK
	.align		4
        /*00c0*/ 	.byte	0x04, 0x0a
        /*00c2*/ 	.short	(.L_35 - .L_34)
	.align		4
.L_34:
        /*00c4*/ 	.word	index@(.nv.constant0.triton_poi_fused__native_batch_norm_legit_no_training_add_23)
        /*00c8*/ 	.short	0x0210
        /*00ca*/ 	.short	0x0040


	//----- nvinfo : EIATTR_SW_WAR
	.align		4
.L_35:
        /*00cc*/ 	.byte	0x04, 0x36
        /*00ce*/ 	.short	(.L_37 - .L_36)
.L_36:
        /*00d0*/ 	.word	0x00000008
.L_37:


//--------------------- .nv.callgraph             --------------------------
	.section	.nv.callgraph,"",@"SHT_CUDA_CALLGRAPH"
	.align	4
	.sectionentsize	8
	.align		4
        /*0000*/ 	.word	0x00000000
	.align		4
        /*0004*/ 	.word	0xffffffff
	.align		4
        /*0008*/ 	.word	0x00000000
	.align		4
        /*000c*/ 	.word	0xfffffffe
	.align		4
        /*0010*/ 	.word	0x00000000
	.align		4
        /*0014*/ 	.word	0xfffffffd
	.align		4
        /*0018*/ 	.word	0x00000000
	.align		4
        /*001c*/ 	.word	0xfffffffc


//--------------------- .nv.constant4             --------------------------
	.section	.nv.constant4,"a",@progbits
	.align	8
	.align		8
.nv.constant4:
        /*0000*/ 	.dword	_$_str
	.align		8
        /*0008*/ 	.dword	_$_str_$_2


//--------------------- .text.triton_poi_fused__native_batch_norm_legit_no_training_add_23 --------------------------
	.section	.text.triton_poi_fused__native_batch_norm_legit_no_training_add_23,"ax",@progbits
	.sectionflags	@"SHF_BARRIERS=1"
	.align	128
        .global         triton_poi_fused__native_batch_norm_legit_no_training_add_23
        .type           triton_poi_fused__native_batch_norm_legit_no_training_add_23,@function
        .size           triton_poi_fused__native_batch_norm_legit_no_training_add_23,(.L_x_1 - triton_poi_fused__native_batch_norm_legit_no_training_add_23)
        .other          triton_poi_fused__native_batch_norm_legit_no_training_add_23,@"STO_CUDA_ENTRY STV_DEFAULT"
triton_poi_fused__native_batch_norm_legit_no_training_add_23:
.text.triton_poi_fused__native_batch_norm_legit_no_training_add_23:
[----:B------:R-:W0:Y:S01]  /*0000*/  LDC R1, c[0x0][0x28] ;  /* 0x00000a00ff017b82 */ /* 0x000e220000000800 */
[----:B------:R-:W1:Y:S07]  /*0010*/  S2R R0, SR_TID.X ;  /* 0x0000000000007919 */ /* 0x000e6e0000002100 */
[----:B------:R-:W2:Y:S01]  /*0020*/  LDC.64 R34, c[0x0][0x210] ;  /* 0x00008400ff227b82 */ /* 0x000ea20000000a00 */
[----:B------:R-:W-:Y:S02]  /*0030*/  CS2R R6, SRZ ;  /* 0x0000000000067805 */ /* 0x000fe4000001ff00 */
[----:B------:R-:W-:Y:S01]  /*0040*/  CS2R R8, SRZ ;  /* 0x0000000000087805 */ /* 0x000fe2000001ff00 */
[----:B------:R-:W3:Y:S01]  /*0050*/  S2R R2, SR_CTAID.X ;  /* 0x0000000000027919 */ /* 0x000ee20000002500 */
[----:B------:R-:W-:Y:S01]  /*0060*/  CS2R R10, SRZ ;  /* 0x00000000000a7805 */ /* 0x000fe2000001ff00 */
[----:B------:R-:W-:Y:S01]  /*0070*/  ULDC.64 UR6, c[0x0][0x208] ;  /* 0x0000820000067ab9 */ /* 0x000fe20000000a00 */
[----:B------:R-:W-:Y:S01]  /*0080*/  CS2R R14, SRZ ;  /* 0x00000000000e7805 */ /* 0x000fe2000001ff00 */
[----:B------:R-:W4:Y:S01]  /*0090*/  S2R R3, SR_CTAID.Y ;  /* 0x0000000000037919 */ /* 0x000f220000002600 */
[----:B------:R-:W5:Y:S08]  /*00a0*/  LDC.64 R40, c[0x0][0x218] ;  /* 0x00008600ff287b82 */ /* 0x000f700000000a00 */
[----:B------:R-:W5:Y:S01]  /*00b0*/  LDC.64 R42, c[0x0][0x220] ;  /* 0x00008800ff2a7b82 */ /* 0x000f620000000a00 */
[----:B-1----:R-:W-:-:S02]  /*00c0*/  SHF.R.U32.HI R16, RZ, 0x5, R0 ;  /* 0x00000005ff107819 */ /* 0x002fc40000011600 */
[----:B------:R-:W-:Y:S02]  /*00d0*/  SHF.L.U32 R33, R0, 0x2, RZ ;  /* 0x0000000200217819 */ /* 0x000fe400000006ff */
[----:B---3--:R-:W-:Y:S02]  /*00e0*/  SHF.L.U32 R2, R2, 0x7, RZ ;  /* 0x0000000702027819 */ /* 0x008fe400000006ff */
[----:B------:R-:W-:Y:S02]  /*00f0*/  SGXT.U32 R16, R16, 0x3 ;  /* 0x000000031010781a */ /* 0x000fe40000000000 */
[----:B----4-:R-:W-:Y:S02]  /*0100*/  SHF.L.U32 R3, R3, 0x5, RZ ;  /* 0x0000000503037819 */ /* 0x010fe400000006ff */
[----:B------:R-:W-:Y:S02]  /*0110*/  LOP3.LUT R33, R2, 0x7c, R33, 0xf8, !PT ;  /* 0x0000007c02217812 */ /* 0x000fe400078ef821 */
[----:B------:R-:W-:-:S02]  /*0120*/  LOP3.LUT R12, R3, R16, RZ, 0xfc, !PT ;  /* 0x00000010030c7212 */ /* 0x000fc400078efcff */
[----:B------:R-:W-:Y:S02]  /*0130*/  ISETP.GE.AND P0, PT, R33, 0x60, PT ;  /* 0x000000602100780c */ /* 0x000fe40003f06270 */
[----:B------:R-:W-:Y:S01]  /*0140*/  LOP3.LUT R4, R3, 0x8, R16, 0xfe, !PT ;  /* 0x0000000803047812 */ /* 0x000fe200078efe10 */
[C---:B------:R-:W-:Y:S01]  /*0150*/  IMAD R39, R12.reuse, 0x60, R33 ;  /* 0x000000600c277824 */ /* 0x040fe200078e0221 */
[----:B------:R-:W-:Y:S02]  /*0160*/  ISETP.LT.AND P1, PT, R12, 0x40, !P0 ;  /* 0x000000400c00780c */ /* 0x000fe40004721270 */
[----:B------:R-:W-:Y:S02]  /*0170*/  CS2R R12, SRZ ;  /* 0x00000000000c7805 */ /* 0x000fe4000001ff00 */
[----:B------:R-:W-:Y:S01]  /*0180*/  ISETP.LT.AND P2, PT, R4, 0x40, !P0 ;  /* 0x000000400400780c */ /* 0x000fe20004741270 */
[C---:B------:R-:W-:Y:S01]  /*0190*/  VIADD R47, R39.reuse, 0x300 ;  /* 0x00000300272f7836 */ /* 0x040fe20000000000 */
[----:B------:R-:W-:Y:S01]  /*01a0*/  LOP3.LUT R5, R3, 0x10, R16, 0xfe, !PT ;  /* 0x0000001003057812 */ /* 0x000fe200078efe10 */
[----:B--2---:R-:W-:Y:S01]  /*01b0*/  IMAD.WIDE R24, R39, 0x4, R34 ;  /* 0x0000000427187825 */ /* 0x004fe200078e0222 */
[----:B------:R-:W-:-:S02]  /*01c0*/  LOP3.LUT R16, R3, 0x18, R16, 0xfe, !PT ;  /* 0x0000001803107812 */ /* 0x000fc400078efe10 */
[----:B------:R-:W-:Y:S02]  /*01d0*/  ISETP.LT.AND P3, PT, R5, 0x40, !P0 ;  /* 0x000000400500780c */ /* 0x000fe40004761270 */
[----:B------:R-:W-:Y:S02]  /*01e0*/  CS2R R4, SRZ ;  /* 0x0000000000047805 */ /* 0x000fe4000001ff00 */
[----:B------:R-:W-:Y:S01]  /*01f0*/  ISETP.LT.AND P4, PT, R16, 0x40, !P0 ;  /* 0x000000401000780c */ /* 0x000fe20004781270 */
[--C-:B------:R-:W-:Y:S01]  /*0200*/  IMAD.WIDE R26, R47, 0x4, R34.reuse ;  /* 0x000000042f1a7825 */ /* 0x100fe200078e0222 */
[----:B------:R-:W-:Y:S02]  /*0210*/  IADD3 R45, R39, 0x600, RZ ;  /* 0x00000600272d7810 */ /* 0x000fe40007ffe0ff */
[----:B------:R-:W-:Y:S01]  /*0220*/  IADD3 R37, R39, 0x900, RZ ;  /* 0x0000090027257810 */ /* 0x000fe20007ffe0ff */
[----:B------:R1:W2:Y:S01]  /*0230*/  @P1 LDG.E.EL.128 R4, desc[UR6][R24.64] ;  /* 0x0000000618041981 */ /* 0x0002a2000c2e1d00 */
[----:B------:R-:W-:Y:S01]  /*0240*/  CS2R R16, SRZ ;  /* 0x0000000000107805 */ /* 0x000fe2000001ff00 */
[--C-:B------:R-:W-:Y:S01]  /*0250*/  IMAD.WIDE R28, R45, 0x4, R34.reuse ;  /* 0x000000042d1c7825 */ /* 0x100fe200078e0222 */
[----:B------:R-:W-:Y:S01]  /*0260*/  CS2R R18, SRZ ;  /* 0x0000000000127805 */ /* 0x000fe2000001ff00 */
[----:B------:R3:W4:Y:S02]  /*0270*/  @P2 LDG.E.EL.128 R8, desc[UR6][R26.64] ;  /* 0x000000061a082981 */ /* 0x000724000c2e1d00 */
[----:B------:R-:W-:Y:S01]  /*0280*/  IMAD.WIDE R34, R37, 0x4, R34 ;  /* 0x0000000425227825 */ /* 0x000fe200078e0222 */
[----:B------:R-:W-:Y:S01]  /*0290*/  CS2R R20, SRZ ;  /* 0x0000000000147805 */ /* 0x000fe2000001ff00 */
[----:B------:R3:W2:Y:S01]  /*02a0*/  @P3 LDG.E.EL.128 R12, desc[UR6][R28.64] ;  /* 0x000000061c0c3981 */ /* 0x0006a2000c2e1d00 */
[----:B-1----:R-:W-:Y:S01]  /*02b0*/  CS2R R24, SRZ ;  /* 0x0000000000187805 */ /* 0x002fe2000001ff00 */
[----:B-----5:R-:W-:Y:S01]  /*02c0*/  IMAD.WIDE R38, R39, 0x4, R40 ;  /* 0x0000000427267825 */ /* 0x020fe200078e0228 */
[----:B---3--:R-:W-:-:S03]  /*02d0*/  CS2R R26, SRZ ;  /* 0x00000000001a7805 */ /* 0x008fc6000001ff00 */
[--C-:B------:R-:W-:Y:S01]  /*02e0*/  IMAD.WIDE R46, R47, 0x4, R40.reuse ;  /* 0x000000042f2e7825 */ /* 0x100fe200078e0228 */
[----:B------:R1:W3:Y:S01]  /*02f0*/  @P1 LDG.E.EL.128 R16, desc[UR6][R38.64] ;  /* 0x0000000626101981 */ /* 0x0002e2000c2e1d00 */
[----:B------:R-:W-:Y:S02]  /*0300*/  CS2R R22, SRZ ;  /* 0x0000000000167805 */ /* 0x000fe4000001ff00 */
[----:B------:R-:W-:Y:S01]  /*0310*/  IMAD.WIDE R44, R45, 0x4, R40 ;  /* 0x000000042d2c7825 */ /* 0x000fe200078e0228 */
[----:B------:R5:W2:Y:S01]  /*0320*/  @P4 LDG.E.EL.128 R24, desc[UR6][R34.64] ;  /* 0x0000000622184981 */ /* 0x000aa2000c2e1d00 */
[----:B0-----:R-:W-:Y:S02]  /*0330*/  CS2R R28, SRZ ;  /* 0x00000000001c7805 */ /* 0x001fe4000001ff00 */
[----:B------:R-:W-:Y:S01]  /*0340*/  CS2R R30, SRZ ;  /* 0x00000000001e7805 */ /* 0x000fe2000001ff00 */
[----:B------:R-:W-:Y:S01]  /*0350*/  IMAD.WIDE R42, R33, 0x4, R42 ;  /* 0x00000004212a7825 */ /* 0x000fe200078e022a */
[----:B------:R-:W-:Y:S01]  /*0360*/  CS2R R32, SRZ ;  /* 0x0000000000207805 */ /* 0x000fe2000001ff00 */
[----:B------:R0:W2:Y:S01]  /*0370*/  @P2 LDG.E.EL.128 R20, desc[UR6][R46.64] ;  /* 0x000000062e142981 */ /* 0x0000a2000c2e1d00 */
[----:B-1----:R-:W-:Y:S01]  /*0380*/  CS2R R38, SRZ ;  /* 0x0000000000267805 */ /* 0x002fe2000001ff00 */
[----:B------:R-:W-:Y:S01]  /*0390*/  IMAD.WIDE R40, R37, 0x4, R40 ;  /* 0x0000000425287825 */ /* 0x000fe200078e0228 */
[----:B------:R-:W-:Y:S01]  /*03a0*/  CS2R R36, SRZ ;  /* 0x0000000000247805 */ /* 0x000fe2000001ff00 */
[----:B------:R-:W2:Y:S01]  /*03b0*/  @P3 LDG.E.EL.128 R28, desc[UR6][R44.64] ;  /* 0x000000062c1c3981 */ /* 0x000ea2000c2e1d00 */
[----:B-----5:R-:W-:-:S04]  /*03c0*/  CS2R R34, SRZ ;  /* 0x0000000000227805 */ /* 0x020fc8000001ff00 */
[----:B------:R-:W5:Y:S01]  /*03d0*/  @P4 LDG.E.EL.128 R36, desc[UR6][R40.64] ;  /* 0x0000000628244981 */ /* 0x000f62000c2e1d00 */
[----:B0-----:R-:W0:Y:S03]  /*03e0*/  LDC.64 R46, c[0x0][0x228] ;  /* 0x00008a00ff2e7b82 */ /* 0x001e260000000a00 */
[----:B------:R-:W3:Y:S02]  /*03f0*/  @!P0 LDG.E.EL.128 R32, desc[UR6][R42.64] ;  /* 0x000000062a208981 */ /* 0x000ee4000c2e1d00 */
[C---:B---3--:R-:W-:Y:S01]  /*0400*/  FADD R18, -R34.reuse, R18 ;  /* 0x0000001222127221 */ /* 0x048fe20000000100 */
[C---:B--2---:R-:W-:Y:S01]  /*0410*/  FADD R22, -R34.reuse, R22 ;  /* 0x0000001622167221 */ /* 0x044fe20000000100 */
[C---:B------:R-:W-:Y:S01]  /*0420*/  FADD R30, -R34.reuse, R30 ;  /* 0x0000001e221e7221 */ /* 0x040fe20000000100 */
[----:B-----5:R-:W-:Y:S01]  /*0430*/  FADD R38, -R34, R38 ;  /* 0x0000002622267221 */ /* 0x020fe20000000100 */
[----:B------:R-:W-:Y:S01]  /*0440*/  SHF.L.U32 R34, R0, 0x2, RZ ;  /* 0x0000000200227819 */ /* 0x000fe200000006ff */
[----:B------:R-:W-:-:S03]  /*0450*/  FADD R41, -R32, R16 ;  /* 0x0000001020297221 */ /* 0x000fc60000000100 */
[----:B------:R-:W-:Y:S01]  /*0460*/  LOP3.LUT R16, R2, 0x7c, R34, 0xf8, !PT ;  /* 0x0000007c02107812 */ /* 0x000fe200078ef822 */
[C---:B------:R-:W-:Y:S01]  /*0470*/  FADD R19, -R35.reuse, R19 ;  /* 0x0000001323137221 */ /* 0x040fe20000000100 */
[C---:B------:R-:W-:Y:S01]  /*0480*/  FADD R23, -R35.reuse, R23 ;  /* 0x0000001723177221 */ /* 0x040fe20000000100 */
[C---:B------:R-:W-:Y:S01]  /*0490*/  FADD R31, -R35.reuse, R31 ;  /* 0x0000001f231f7221 */ /* 0x040fe20000000100 */
[----:B------:R-:W-:Y:S01]  /*04a0*/  FADD R39, -R35, R39 ;  /* 0x0000002723277221 */ /* 0x000fe20000000100 */
[C---:B------:R-:W-:Y:S01]  /*04b0*/  FADD R17, -R33.reuse, R17 ;  /* 0x0000001121117221 */ /* 0x040fe20000000100 */
[C---:B------:R-:W-:Y:S01]  /*04c0*/  FADD R21, -R33.reuse, R21 ;  /* 0x0000001521157221 */ /* 0x040fe20000000100 */
[C---:B------:R-:W-:Y:S01]  /*04d0*/  FADD R29, -R33.reuse, R29 ;  /* 0x0000001d211d7221 */ /* 0x040fe20000000100 */
[----:B------:R-:W-:Y:S01]  /*04e0*/  FADD R37, -R33, R37 ;  /* 0x0000002521257221 */ /* 0x000fe20000000100 */
[----:B------:R-:W-:Y:S01]  /*04f0*/  LOP3.LUT R3, R3, 0x1c, R34, 0xf8, !PT ;  /* 0x0000001c03037812 */ /* 0x000fe200078ef822 */
[C---:B------:R-:W-:Y:S01]  /*0500*/  FADD R42, -R32.reuse, R20 ;  /* 0x00000014202a7221 */ /* 0x040fe20000000100 */
[C---:B------:R-:W-:Y:S01]  /*0510*/  FADD R28, -R32.reuse, R28 ;  /* 0x0000001c201c7221 */ /* 0x040fe20000000100 */
[----:B------:R-:W-:Y:S01]  /*0520*/  FADD R44, -R32, R36 ;  /* 0x00000024202c7221 */ /* 0x000fe20000000100 */
[----:B------:R-:W-:-:S02]  /*0530*/  CS2R R32, SRZ ;  /* 0x0000000000207805 */ /* 0x000fc4000001ff00 */
[----:B------:R-:W-:Y:S01]  /*0540*/  CS2R R34, SRZ ;  /* 0x0000000000227805 */ /* 0x000fe2000001ff00 */
[----:B0-----:R-:W-:-:S05]  /*0550*/  IMAD.WIDE R46, R16, 0x4, R46 ;  /* 0x00000004102e7825 */ /* 0x001fca00078e022e */
[----:B------:R0:W2:Y:S02]  /*0560*/  @!P0 LDG.E.EL.128 R32, desc[UR6][R46.64] ;  /* 0x000000062e208981 */ /* 0x0000a4000c2e1d00 */
[----:B0-----:R-:W0:Y:S02]  /*0570*/  LDC.64 R46, c[0x0][0x230] ;  /* 0x00008c00ff2e7b82 */ /* 0x001e240000000a00 */
[----:B0-----:R-:W-:-:S06]  /*0580*/  IMAD.WIDE R48, R16, 0x4, R46 ;  /* 0x0000000410307825 */ /* 0x001fcc00078e022e */
[----:B------:R-:W0:Y:S02]  /*0590*/  LDC.64 R46, c[0x0][0x238] ;  /* 0x00008e00ff2e7b82 */ /* 0x000e240000000a00 */
[----:B0-----:R-:W-:-:S04]  /*05a0*/  IMAD.WIDE R46, R16, 0x4, R46 ;  /* 0x00000004102e7825 */ /* 0x001fc800078e022e */
[----:B--2---:R-:W-:Y:S01]  /*05b0*/  FADD R36, R32, 9.9999997473787516356e-06 ;  /* 0x3727c5ac20247421 */ /* 0x004fe20000000000 */
[----:B------:R-:W-:-:S03]  /*05c0*/  FADD R33, R33, 9.9999997473787516356e-06 ;  /* 0x3727c5ac21217421 */ /* 0x000fc60000000000 */
[----:B------:R-:W0:Y:S01]  /*05d0*/  MUFU.SQRT R20, R36 ;  /* 0x0000002400147308 */ /* 0x000e220000002000 */
[----:B------:R-:W-:-:S07]  /*05e0*/  FADD R32, R34, 9.9999997473787516356e-06 ;  /* 0x3727c5ac22207421 */ /* 0x000fce0000000000 */
[----:B------:R-:W1:Y:S01]  /*05f0*/  MUFU.SQRT R33, R33 ;  /* 0x0000002100217308 */ /* 0x000e620000002000 */
[----:B------:R-:W-:Y:S01]  /*0600*/  FADD R35, R35, 9.9999997473787516356e-06 ;  /* 0x3727c5ac23237421 */ /* 0x000fe20000000000 */
[----:B0-----:R-:W-:-:S06]  /*0610*/  FSETP.GT.AND P6, PT, R20, 8.50705917302346158658e+37, PT ;  /* 0x7e8000001400780b */ /* 0x001fcc0003fc4000 */
[----:B------:R-:W0:Y:S01]  /*0620*/  MUFU.SQRT R32, R32 ;  /* 0x0000002000207308 */ /* 0x000e220000002000 */
[----:B------:R-:W-:-:S07]  /*0630*/  FSETP.GEU.AND P1, PT, R20, 1.175494350822287508e-38, PT ;  /* 0x008000001400780b */ /* 0x000fce0003f2e000 */
[----:B------:R-:W2:Y:S01]  /*0640*/  MUFU.SQRT R43, R35 ;  /* 0x00000023002b7308 */ /* 0x000ea20000002000 */
[C---:B-1----:R-:W-:Y:S01]  /*0650*/  FSETP.GT.AND P2, PT, R33.reuse, 8.50705917302346158658e+37, PT ;  /* 0x7e8000002100780b */ /* 0x042fe20003f44000 */
[----:B------:R-:W-:Y:S01]  /*0660*/  IMAD.MOV.U32 R34, RZ, RZ, 0x3e800000 ;  /* 0x3e800000ff227424 */ /* 0x000fe200078e00ff */
[----:B------:R-:W-:Y:S01]  /*0670*/  FSETP.GEU.AND P3, PT, R33, 1.175494350822287508e-38, PT ;  /* 0x008000002100780b */ /* 0x000fe20003f6e000 */
[----:B------:R-:W-:-:S03]  /*0680*/  @P6 FMUL R20, R20, 0.25 ;  /* 0x3e80000014146820 */ /* 0x000fc60000400000 */
[----:B------:R-:W-:Y:S02]  /*0690*/  FSEL R40, R34, 1, P6 ;  /* 0x3f80000022287808 */ /* 0x000fe40003000000 */
[----:B0-----:R-:W-:Y:S01]  /*06a0*/  FSETP.GT.AND P4, PT, R32, 8.50705917302346158658e+37, PT ;  /* 0x7e8000002000780b */ /* 0x001fe20003f84000 */
[----:B------:R-:W-:Y:S01]  /*06b0*/  @!P1 FMUL R20, R20, 16777216 ;  /* 0x4b80000014149820 */ /* 0x000fe20000400000 */
[----:B------:R-:W-:Y:S01]  /*06c0*/  FSETP.GEU.AND P5, PT, R32, 1.175494350822287508e-38, PT ;  /* 0x008000002000780b */ /* 0x000fe20003fae000 */
[----:B------:R-:W-:Y:S01]  /*06d0*/  @!P1 FMUL R40, R40, 16777216 ;  /* 0x4b80000028289820 */ /* 0x000fe20000400000 */
[----:B--2---:R-:W-:Y:S01]  /*06e0*/  FSETP.GT.AND P6, PT, R43, 8.50705917302346158658e+37, PT ;  /* 0x7e8000002b00780b */ /* 0x004fe20003fc4000 */
[----:B------:R-:W-:Y:S01]  /*06f0*/  @P2 FMUL R33, R33, 0.25 ;  /* 0x3e80000021212820 */ /* 0x000fe20000400000 */
[----:B------:R-:W-:Y:S01]  /*0700*/  FSETP.GEU.AND P1, PT, R43, 1.175494350822287508e-38, PT ;  /* 0x008000002b00780b */ /* 0x000fe20003f2e000 */
[----:B------:R-:W0:Y:S02]  /*0710*/  MUFU.RCP R45, R20 ;  /* 0x00000014002d7308 */ /* 0x000e240000001000 */
[----:B------:R-:W-:-:S04]  /*0720*/  @!P3 FMUL R33, R33, 16777216 ;  /* 0x4b8000002121b820 */ /* 0x000fc80000400000 */
[----:B------:R-:W-:Y:S02]  /*0730*/  @P4 FMUL R32, R32, 0.25 ;  /* 0x3e80000020204820 */ /* 0x000fe40000400000 */
[----:B------:R1:W2:Y:S02]  /*0740*/  MUFU.RCP R36, R33 ;  /* 0x0000002100247308 */ /* 0x0002a40000001000 */
[----:B------:R-:W-:Y:S01]  /*0750*/  @P6 FMUL R43, R43, 0.25 ;  /* 0x3e8000002b2b6820 */ /* 0x000fe20000400000 */
[----:B------:R-:W-:Y:S01]  /*0760*/  @!P5 FMUL R32, R32, 16777216 ;  /* 0x4b8000002020d820 */ /* 0x000fe20000400000 */
[C---:B------:R-:W-:Y:S02]  /*0770*/  FSEL R35, R34.reuse, 1, P2 ;  /* 0x3f80000022237808 */ /* 0x040fe40001000000 */
[----:B------:R-:W-:Y:S01]  /*0780*/  @!P1 FMUL R43, R43, 16777216 ;  /* 0x4b8000002b2b9820 */ /* 0x000fe20000400000 */
[----:B0-----:R-:W-:Y:S01]  /*0790*/  FMUL R45, R45, R40 ;  /* 0x000000282d2d7220 */ /* 0x001fe20000400000 */
[----:B------:R0:W3:Y:S01]  /*07a0*/  MUFU.RCP R20, R32 ;  /* 0x0000002000147308 */ /* 0x0000e20000001000 */
[----:B------:R-:W-:Y:S01]  /*07b0*/  @!P3 FMUL R35, R35, 16777216 ;  /* 0x4b8000002323b820 */ /* 0x000fe20000400000 */
[----:B-1----:R-:W-:-:S06]  /*07c0*/  FSEL R33, R34, 1, P6 ;  /* 0x3f80000022217808 */ /* 0x002fcc0003000000 */
[----:B------:R1:W5:Y:S01]  /*07d0*/  MUFU.RCP R40, R43 ;  /* 0x0000002b00287308 */ /* 0x0003620000001000 */
[----:B--2---:R-:W-:Y:S01]  /*07e0*/  FMUL R36, R36, R35 ;  /* 0x0000002324247220 */ /* 0x004fe20000400000 */
[----:B------:R-:W-:Y:S01]  /*07f0*/  FSEL R35, R34, 1, P4 ;  /* 0x3f80000022237808 */ /* 0x000fe20002000000 */
[----:B------:R-:W-:-:S04]  /*0800*/  @!P1 FMUL R33, R33, 16777216 ;  /* 0x4b80000021219820 */ /* 0x000fc80000400000 */
[----:B------:R-:W-:Y:S01]  /*0810*/  @!P5 FMUL R35, R35, 16777216 ;  /* 0x4b8000002323d820 */ /* 0x000fe20000400000 */
[-C--:B0-----:R-:W-:Y:S01]  /*0820*/  FMUL R32, R21, R36.reuse ;  /* 0x0000002415207220 */ /* 0x081fe20000400000 */
[----:B-1----:R-:W-:Y:S02]  /*0830*/  FMUL R43, R28, R45 ;  /* 0x0000002d1c2b7220 */ /* 0x002fe40000400000 */
[----:B---3--:R-:W-:Y:S01]  /*0840*/  FMUL R20, R20, R35 ;  /* 0x0000002314147220 */ /* 0x008fe20000400000 */
[-C--:B------:R-:W-:Y:S01]  /*0850*/  FMUL R35, R41, R45.reuse ;  /* 0x0000002d29237220 */ /* 0x080fe20000400000 */
[----:B------:R-:W-:Y:S01]  /*0860*/  FMUL R41, R44, R45 ;  /* 0x0000002d2c297220 */ /* 0x000fe20000400000 */
[----:B-----5:R-:W-:Y:S01]  /*0870*/  FMUL R40, R40, R33 ;  /* 0x0000002128287220 */ /* 0x020fe20000400000 */
[----:B------:R-:W-:Y:S01]  /*0880*/  FMUL R33, R42, R45 ;  /* 0x0000002d2a217220 */ /* 0x000fe20000400000 */
[-C--:B------:R-:W-:Y:S01]  /*0890*/  FMUL R28, R17, R36.reuse ;  /* 0x00000024111c7220 */ /* 0x080fe20000400000 */
[-C--:B------:R-:W-:Y:S01]  /*08a0*/  FMUL R34, R29, R36.reuse ;  /* 0x000000241d227220 */ /* 0x080fe20000400000 */
[----:B------:R-:W-:Y:S01]  /*08b0*/  FMUL R36, R37, R36 ;  /* 0x0000002425247220 */ /* 0x000fe20000400000 */
[-C--:B------:R-:W-:Y:S01]  /*08c0*/  FMUL R45, R30, R20.reuse ;  /* 0x000000141e2d7220 */ /* 0x080fe20000400000 */
[-C--:B------:R-:W-:Y:S01]  /*08d0*/  FMUL R29, R18, R20.reuse ;  /* 0x00000014121d7220 */ /* 0x080fe20000400000 */
[-C--:B------:R-:W-:Y:S01]  /*08e0*/  FMUL R37, R22, R20.reuse ;  /* 0x0000001416257220 */ /* 0x080fe20000400000 */
[----:B------:R-:W-:Y:S01]  /*08f0*/  FMUL R38, R38, R20 ;  /* 0x0000001426267220 */ /* 0x000fe20000400000 */
[-C--:B------:R-:W-:Y:S01]  /*0900*/  FMUL R30, R19, R40.reuse ;  /* 0x00000028131e7220 */ /* 0x080fe20000400000 */
[----:B------:R-:W-:Y:S01]  /*0910*/  FMUL R42, R23, R40 ;  /* 0x00000028172a7220 */ /* 0x000fe20000400000 */
[----:B------:R-:W-:-:S02]  /*0920*/  CS2R R20, SRZ ;  /* 0x0000000000147805 */ /* 0x000fc4000001ff00 */
[----:B------:R-:W-:Y:S02]  /*0930*/  CS2R R22, SRZ ;  /* 0x0000000000167805 */ /* 0x000fe4000001ff00 */
[----:B------:R-:W-:Y:S02]  /*0940*/  CS2R R16, SRZ ;  /* 0x0000000000107805 */ /* 0x000fe4000001ff00 */
[----:B------:R-:W-:Y:S02]  /*0950*/  CS2R R18, SRZ ;  /* 0x0000000000127805 */ /* 0x000fe4000001ff00 */
[----:B------:R-:W2:Y:S04]  /*0960*/  @!P0 LDG.E.EL.128 R20, desc[UR6][R48.64] ;  /* 0x0000000630148981 */ /* 0x000ea8000c2e1d00 */
[----:B------:R-:W2:Y:S01]  /*0970*/  @!P0 LDG.E.EL.128 R16, desc[UR6][R46.64] ;  /* 0x000000062e108981 */ /* 0x000ea2000c2e1d00 */
[----:B------:R-:W0:Y:S01]  /*0980*/  S2UR UR5, SR_CgaCtaId ;  /* 0x00000000000579c3 */ /* 0x000e220000008800 */
[----:B------:R-:W-:Y:S01]  /*0990*/  UMOV UR4, 0x400 ;  /* 0x0000040000047882 */ /* 0x000fe20000000000 */
[-C--:B------:R-:W-:Y:S01]  /*09a0*/  FMUL R44, R31, R40.reuse ;  /* 0x000000281f2c7220 */ /* 0x080fe20000400000 */
[----:B------:R-:W-:Y:S01]  /*09b0*/  FMUL R40, R39, R40 ;  /* 0x0000002827287220 */ /* 0x000fe20000400000 */
[----:B0-----:R-:W-:Y:S01]  /*09c0*/  UPRMT UR4, UR5, 0x654, UR4 ;  /* 0x0000065405047896 */ /* 0x001fe20008000004 */
[----:B------:R-:W-:Y:S01]  /*09d0*/  ISETP.GE.AND P0, PT, R3, 0x40, PT ;  /* 0x000000400300780c */ /* 0x000fe20003f06270 */
[-CC-:B--2---:R-:W-:Y:S01]  /*09e0*/  FFMA R35, R35, R20.reuse, R16.reuse ;  /* 0x0000001423237223 */ /* 0x184fe20000000010 */
[-CC-:B------:R-:W-:Y:S01]  /*09f0*/  FFMA R33, R33, R20.reuse, R16.reuse ;  /* 0x0000001421217223 */ /* 0x180fe20000000010 */
[-CC-:B------:R-:W-:Y:S01]  /*0a00*/  FFMA R43, R43, R20.reuse, R16.reuse ;  /* 0x000000142b2b7223 */ /* 0x180fe20000000010 */
[----:B------:R-:W-:Y:S01]  /*0a10*/  FFMA R41, R41, R20, R16 ;  /* 0x0000001429297223 */ /* 0x000fe20000000010 */
[----:B------:R-:W-:Y:S01]  /*0a20*/  SHF.L.U32 R16, R0, 0x7, RZ ;  /* 0x0000000700107819 */ /* 0x000fe200000006ff */
[-CC-:B------:R-:W-:Y:S01]  /*0a30*/  FFMA R28, R28, R21.reuse, R17.reuse ;  /* 0x000000151c1c7223 */ /* 0x180fe20000000011 */
[-CC-:B------:R-:W-:Y:S01]  /*0a40*/  FFMA R32, R32, R21.reuse, R17.reuse ;  /* 0x0000001520207223 */ /* 0x180fe20000000011 */
[-CC-:B------:R-:W-:Y:S01]  /*0a50*/  FFMA R34, R34, R21.reuse, R17.reuse ;  /* 0x0000001522227223 */ /* 0x180fe20000000011 */
[----:B------:R-:W-:Y:S01]  /*0a60*/  FFMA R36, R36, R21, R17 ;  /* 0x0000001524247223 */ /* 0x000fe20000000011 */
[----:B------:R-:W-:-:S02]  /*0a70*/  SHF.R.U32.HI R21, RZ, 0x5, R0 ;  /* 0x00000005ff157819 */ /* 0x000fc40000011600 */
[----:B------:R-:W-:Y:S01]  /*0a80*/  LOP3.LUT R16, R16, 0xf80, RZ, 0xc0, !PT ;  /* 0x00000f8010107812 */ /* 0x000fe200078ec0ff */
[-CC-:B------:R-:W-:Y:S01]  /*0a90*/  FFMA R29, R29, R22.reuse, R18.reuse ;  /* 0x000000161d1d7223 */ /* 0x180fe20000000012 */
[-CC-:B------:R-:W-:Y:S01]  /*0aa0*/  FFMA R37, R37, R22.reuse, R18.reuse ;  /* 0x0000001625257223 */ /* 0x180fe20000000012 */
[-CC-:B------:R-:W-:Y:S01]  /*0ab0*/  FFMA R45, R45, R22.reuse, R18.reuse ;  /* 0x000000162d2d7223 */ /* 0x180fe20000000012 */
[----:B------:R-:W-:Y:S01]  /*0ac0*/  FFMA R17, R38, R22, R18 ;  /* 0x0000001626117223 */ /* 0x000fe20000000012 */
[----:B------:R-:W-:Y:S02]  /*0ad0*/  SGXT.U32 R21, R21, 0x3 ;  /* 0x000000031515781a */ /* 0x000fe40000000000 */
[C---:B------:R-:W-:Y:S02]  /*0ae0*/  LOP3.LUT R18, R16.reuse, 0x20, RZ, 0xfc, !PT ;  /* 0x0000002010127812 */ /* 0x040fe400078efcff */
[----:B------:R-:W-:Y:S01]  /*0af0*/  LOP3.LUT R22, R16, 0x40, RZ, 0xfc, !PT ;  /* 0x0000004010167812 */ /* 0x000fe200078efcff */
[-CC-:B------:R-:W-:Y:S01]  /*0b00*/  FFMA R30, R30, R23.reuse, R19.reuse ;  /* 0x000000171e1e7223 */ /* 0x180fe20000000013 */
[-CC-:B------:R-:W-:Y:S01]  /*0b10*/  FFMA R42, R42, R23.reuse, R19.reuse ;  /* 0x000000172a2a7223 */ /* 0x180fe20000000013 */
[-CC-:B------:R-:W-:Y:S01]  /*0b20*/  FFMA R44, R44, R23.reuse, R19.reuse ;  /* 0x000000172c2c7223 */ /* 0x180fe20000000013 */
[----:B------:R-:W-:Y:S01]  /*0b30*/  FFMA R40, R40, R23, R19 ;  /* 0x0000001728287223 */ /* 0x000fe20000000013 */
[----:B------:R-:W-:-:S02]  /*0b40*/  LOP3.LUT R31, R16, 0x60, RZ, 0xfc, !PT ;  /* 0x00000060101f7812 */ /* 0x000fc400078efcff */
[C---:B------:R-:W-:Y:S02]  /*0b50*/  LOP3.LUT R20, R16.reuse, R21, RZ, 0xfc, !PT ;  /* 0x0000001510147212 */ /* 0x040fe400078efcff */
[----:B------:R-:W-:Y:S02]  /*0b60*/  LEA.HI R19, R16, UR4, RZ, 0x1f ;  /* 0x0000000410137c11 */ /* 0x000fe4000f8ff8ff */
[----:B------:R-:W-:Y:S02]  /*0b70*/  LEA.HI R21, R18, UR4, RZ, 0x1f ;  /* 0x0000000412157c11 */ /* 0x000fe4000f8ff8ff */
[----:B------:R-:W-:Y:S01]  /*0b80*/  LEA.HI R23, R22, UR4, RZ, 0x1f ;  /* 0x0000000416177c11 */ /* 0x000fe2000f8ff8ff */
[----:B------:R-:W-:Y:S01]  /*0b90*/  FADD R4, R35, R4 ;  /* 0x0000000423047221 */ /* 0x000fe20000000000 */
[----:B------:R-:W-:Y:S01]  /*0ba0*/  LEA.HI R31, R31, UR4, RZ, 0x1f ;  /* 0x000000041f1f7c11 */ /* 0x000fe2000f8ff8ff */
[----:B------:R-:W-:Y:S01]  /*0bb0*/  FADD R5, R28, R5 ;  /* 0x000000051c057221 */ /* 0x000fe20000000000 */
[C---:B------:R-:W-:Y:S01]  /*0bc0*/  LEA R19, R20.reuse, R19, 0x2 ;  /* 0x0000001314137211 */ /* 0x040fe200078e10ff */
[C---:B------:R-:W-:Y:S01]  /*0bd0*/  IMAD R16, R20.reuse, 0x4, R23 ;  /* 0x0000000414107824 */ /* 0x040fe200078e0217 */
[C---:B------:R-:W-:Y:S01]  /*0be0*/  LEA R18, R20.reuse, R21, 0x2 ;  /* 0x0000001514127211 */ /* 0x040fe200078e10ff */
[----:B------:R-:W-:Y:S01]  /*0bf0*/  FADD R29, R29, R6 ;  /* 0x000000061d1d7221 */ /* 0x000fe20000000000 */
[----:B------:R-:W-:Y:S01]  /*0c00*/  LEA R20, R20, R31, 0x2 ;  /* 0x0000001f14147211 */ /* 0x000fe200078e10ff */
[----:B------:R-:W-:Y:S01]  /*0c10*/  FADD R7, R30, R7 ;  /* 0x000000071e077221 */ /* 0x000fe20000000000 */
[----:B----4-:R-:W-:Y:S01]  /*0c20*/  FADD R8, R33, R8 ;  /* 0x0000000821087221 */ /* 0x010fe20000000000 */
[----:B------:R-:W-:Y:S01]  /*0c30*/  FADD R9, R32, R9 ;  /* 0x0000000920097221 */ /* 0x000fe20000000000 */
[----:B------:R-:W-:Y:S01]  /*0c40*/  STS [R19], R4 ;  /* 0x0000000413007388 */ /* 0x000fe20000000800 */
[----:B------:R-:W-:Y:S01]  /*0c50*/  FADD R37, R37, R10 ;  /* 0x0000000a25257221 */ /* 0x000fe20000000000 */
[----:B------:R-:W-:-:S02]  /*0c60*/  FADD R11, R42, R11 ;  /* 0x0000000b2a0b7221 */ /* 0x000fc40000000000 */
[----:B------:R0:W-:Y:S01]  /*0c70*/  STS [R18+0x80], R5 ;  /* 0x0000800512007388 */ /* 0x0001e20000000800 */
[----:B------:R-:W-:Y:S01]  /*0c80*/  FADD R12, R43, R12 ;  /* 0x0000000c2b0c7221 */ /* 0x000fe20000000000 */
[----:B------:R-:W-:Y:S02]  /*0c90*/  FADD R13, R34, R13 ;  /* 0x0000000d220d7221 */ /* 0x000fe40000000000 */
[----:B------:R-:W-:Y:S01]  /*0ca0*/  STS [R16+0x100], R29 ;  /* 0x0001001d10007388 */ /* 0x000fe20000000800 */
[----:B------:R-:W-:-:S03]  /*0cb0*/  FADD R45, R45, R14 ;  /* 0x0000000e2d2d7221 */ /* 0x000fc60000000000 */
        /* <DEDUP_REMOVED lines=9> */
[----:B------:R-:W-:Y:S01]  /*0d50*/  FADD R27, R40, R27 ;  /* 0x0000001b281b7221 */ /* 0x000fe20000000000 */
[----:B------:R-:W-:Y:S02]  /*0d60*/  SHF.L.U32 R21, R0, 0x2, RZ ;  /* 0x0000000200157819 */ /* 0x000fe400000006ff */
[----:B------:R-:W-:Y:S04]  /*0d70*/  STS [R19+0x40], R12 ;  /* 0x0000400c13007388 */ /* 0x000fe80000000800 */
[----:B------:R-:W-:Y:S04]  /*0d80*/  STS [R18+0xc0], R13 ;  /* 0x0000c00d12007388 */ /* 0x000fe80000000800 */
[----:B------:R-:W-:Y:S01]  /*0d90*/  STS [R16+0x140], R45 ;  /* 0x0001402d10007388 */ /* 0x000fe20000000800 */
[----:B------:R-:W-:-:S03]  /*0da0*/  LOP3.LUT R21, R21, 0x3fc, RZ, 0xc0, !PT ;  /* 0x000003fc15157812 */ /* 0x000fc600078ec0ff */
[----:B------:R-:W-:Y:S04]  /*0db0*/  STS [R20+0x1c0], R15 ;  /* 0x0001c00f14007388 */ /* 0x000fe80000000800 */
[----:B------:R-:W-:Y:S04]  /*0dc0*/  STS [R19+0x60], R24 ;  /* 0x0000601813007388 */ /* 0x000fe80000000800 */
[----:B------:R-:W-:Y:S04]  /*0dd0*/  STS [R18+0xe0], R25 ;  /* 0x0000e01912007388 */ /* 0x000fe80000000800 */
[----:B------:R1:W-:Y:S01]  /*0de0*/  STS [R16+0x160], R17 ;  /* 0x0001601110007388 */ /* 0x0003e20000000800 */
[----:B0-----:R-:W-:-:S03]  /*0df0*/  LOP3.LUT R5, R21, 0x400, RZ, 0xfc, !PT ;  /* 0x0000040015057812 */ /* 0x001fc600078efcff */
[----:B------:R0:W-:Y:S01]  /*0e00*/  STS [R20+0x1e0], R27 ;  /* 0x0001e01b14007388 */ /* 0x0001e20000000800 */
[----:B------:R-:W-:Y:S02]  /*0e10*/  LOP3.LUT R6, R21, 0x800, RZ, 0xfc, !PT ;  /* 0x0000080015067812 */ /* 0x000fe400078efcff */
[----:B------:R-:W-:Y:S02]  /*0e20*/  SHF.L.U32 R4, R0, 0x1, RZ ;  /* 0x0000000100047819 */ /* 0x000fe400000006ff */
[----:B------:R-:W-:Y:S01]  /*0e30*/  SHF.R.U32.HI R5, RZ, 0x1, R5 ;  /* 0x00000001ff057819 */ /* 0x000fe20000011605 */
[----:B-1----:R-:W1:Y:S01]  /*0e40*/  LDC.64 R16, c[0x0][0x240] ;  /* 0x00009000ff107b82 */ /* 0x002e620000000a00 */
[----:B------:R-:W-:Y:S02]  /*0e50*/  SHF.R.U32.HI R6, RZ, 0x1, R6 ;  /* 0x00000001ff067819 */ /* 0x000fe40000011606 */
[----:B------:R-:W-:Y:S02]  /*0e60*/  LOP3.LUT R4, R4, 0x1f0, RZ, 0xc0, !PT ;  /* 0x000001f004047812 */ /* 0x000fe400078ec0ff */
[----:B------:R-:W-:-:S02]  /*0e70*/  LOP3.LUT R5, R5, 0x3f0, RZ, 0xc0, !PT ;  /* 0x000003f005057812 */ /* 0x000fc400078ec0ff */
[----:B------:R-:W-:Y:S01]  /*0e80*/  LOP3.LUT R7, R6, 0x5f0, RZ, 0xc0, !PT ;  /* 0x000005f006077812 */ /* 0x000fe200078ec0ff */
[----:B------:R-:W-:Y:S01]  /*0e90*/  VIADD R4, R4, UR4 ;  /* 0x0000000404047c36 */ /* 0x000fe20008000000 */
[----:B------:R-:W-:Y:S02]  /*0ea0*/  IADD3 R6, R5, UR4, RZ ;  /* 0x0000000405067c10 */ /* 0x000fe4000fffe0ff */
[----:B------:R-:W-:Y:S02]  /*0eb0*/  IADD3 R10, R7, UR4, RZ ;  /* 0x00000004070a7c10 */ /* 0x000fe4000fffe0ff */
[C---:B------:R-:W-:Y:S01]  /*0ec0*/  LEA R12, R21.reuse, R4, 0x2 ;  /* 0x00000004150c7211 */ /* 0x040fe200078e10ff */
[----:B------:R-:W-:Y:S01]  /*0ed0*/  BAR.SYNC.DEFER_BLOCKING 0x0 ;  /* 0x0000000000007b1d */ /* 0x000fe20000010000 */
[C---:B------:R-:W-:Y:S01]  /*0ee0*/  IMAD R8, R21.reuse, 0x4, R6 ;  /* 0x0000000415087824 */ /* 0x040fe200078e0206 */
[----:B------:R-:W-:Y:S02]  /*0ef0*/  LEA R4, R21, R10, 0x2 ;  /* 0x0000000a15047211 */ /* 0x000fe400078e10ff */
[----:B------:R-:W-:-:S02]  /*0f00*/  SHF.R.S32.HI R18, RZ, 0x1f, R3 ;  /* 0x0000001fff127819 */ /* 0x000fc40000011403 */
[----:B------:R-:W-:Y:S02]  /*0f10*/  SHF.R.U32.HI R19, RZ, 0x3, R0 ;  /* 0x00000003ff137819 */ /* 0x000fe40000011600 */
[----:B------:R-:W-:Y:S01]  /*0f20*/  LEA.HI R18, R18, R3, RZ, 0x4 ;  /* 0x0000000312127211 */ /* 0x000fe200078f20ff */
[----:B------:R-:W2:Y:S04]  /*0f30*/  LDS.128 R12, [R12] ;  /* 0x000000000c0c7984 */ /* 0x000ea80000000c00 */
[----:B------:R-:W3:Y:S04]  /*0f40*/  LDS.128 R8, [R8+0x1000] ;  /* 0x0010000008087984 */ /* 0x000ee80000000c00 */
[----:B------:R-:W4:Y:S01]  /*0f50*/  LDS.128 R4, [R4+0x2000] ;  /* 0x0020000004047984 */ /* 0x000f220000000c00 */
[----:B------:R-:W-:-:S02]  /*0f60*/  LOP3.LUT R0, R18, 0xfffffff0, RZ, 0xc0, !PT ;  /* 0xfffffff012007812 */ /* 0x000fc400078ec0ff */
[----:B------:R-:W-:Y:S02]  /*0f70*/  SGXT.U32 R19, R19, 0x5 ;  /* 0x000000051313781a */ /* 0x000fe40000000000 */
[----:B------:R-:W-:Y:S02]  /*0f80*/  SHF.R.S32.HI R18, RZ, 0x4, R18 ;  /* 0x00000004ff127819 */ /* 0x000fe40000011412 */
[----:B------:R-:W-:Y:S02]  /*0f90*/  IADD3 R23, R3, -R0, RZ ;  /* 0x8000000003177210 */ /* 0x000fe40007ffe0ff */
[----:B------:R-:W-:-:S03]  /*0fa0*/  LOP3.LUT R19, R19, R2, RZ, 0xfc, !PT ;  /* 0x0000000213137212 */ /* 0x000fc600078efcff */
[----:B------:R-:W-:Y:S01]  /*0fb0*/  IMAD R18, R18, 0x600, R23 ;  /* 0x0000060012127824 */ /* 0x000fe200078e0217 */
[C---:B------:R-:W-:Y:S02]  /*0fc0*/  LOP3.LUT R3, R19.reuse, 0x20, RZ, 0xfc, !PT ;  /* 0x0000002013037812 */ /* 0x040fe400078efcff */
[C---:B------:R-:W-:Y:S02]  /*0fd0*/  LOP3.LUT R0, R19.reuse, 0x40, RZ, 0xfc, !PT ;  /* 0x0000004013007812 */ /* 0x040fe400078efcff */
[----:B------:R-:W-:Y:S02]  /*0fe0*/  ISETP.LT.AND P3, PT, R19, 0x60, !P0 ;  /* 0x000000601300780c */ /* 0x000fe40004761270 */
[----:B------:R-:W-:Y:S02]  /*0ff0*/  ISETP.LT.AND P2, PT, R3, 0x60, !P0 ;  /* 0x000000600300780c */ /* 0x000fe40004741270 */
[----:B0-----:R-:W-:Y:S02]  /*1000*/  LOP3.LUT R20, R21, 0xc00, RZ, 0xfc, !PT ;  /* 0x00000c0015147812 */ /* 0x001fe400078efcff */
[----:B------:R-:W-:-:S02]  /*1010*/  ISETP.LT.AND P1, PT, R0, 0x60, !P0 ;  /* 0x000000600000780c */ /* 0x000fc40004721270 */
[-C--:B------:R-:W-:Y:S02]  /*1020*/  LEA R25, R19, R18.reuse, 0x4 ;  /* 0x0000001213197211 */ /* 0x080fe400078e20ff */
[----:B------:R-:W-:Y:S01]  /*1030*/  ISETP.LT.AND P0, PT, R2, RZ, !P0 ;  /* 0x000000ff0200720c */ /* 0x000fe20004701270 */
[----:B------:R-:W-:Y:S01]  /*1040*/  IMAD R19, R3, 0x10, R18 ;  /* 0x0000001003137824 */ /* 0x000fe200078e0212 */
[----:B------:R-:W-:Y:S02]  /*1050*/  LEA R23, R0, R18, 0x4 ;  /* 0x0000001200177211 */ /* 0x000fe400078e20ff */
[----:B------:R-:W-:Y:S01]  /*1060*/  SHF.R.U32.HI R20, RZ, 0x1, R20 ;  /* 0x00000001ff147819 */ /* 0x000fe20000011614 */
[----:B-1----:R-:W-:-:S03]  /*1070*/  IMAD.WIDE R2, R25, 0x4, R16 ;  /* 0x0000000419027825 */ /* 0x002fc600078e0210 */
[----:B------:R-:W-:Y:S01]  /*1080*/  LOP3.LUT R20, R20, 0x7f0, RZ, 0xc0, !PT ;  /* 0x000007f014147812 */ /* 0x000fe200078ec0ff */
[--C-:B------:R-:W-:Y:S01]  /*1090*/  IMAD.WIDE R18, R19, 0x4, R16.reuse ;  /* 0x0000000413127825 */ /* 0x100fe200078e0210 */
[----:B--2---:R0:W-:Y:S03]  /*10a0*/  @P3 STG.E.128 desc[UR6][R2.64], R12 ;  /* 0x0000000c02003986 */ /* 0x0041e6000c101d06 */
[----:B------:R-:W-:Y:S01]  /*10b0*/  IMAD.WIDE R22, R23, 0x4, R16 ;  /* 0x0000000417167825 */ /* 0x000fe200078e0210 */
[----:B------:R-:W-:Y:S01]  /*10c0*/  IADD3 R20, R20, UR4, RZ ;  /* 0x0000000414147c10 */ /* 0x000fe2000fffe0ff */
[----:B---3--:R0:W-:Y:S04]  /*10d0*/  @P2 STG.E.128 desc[UR6][R18.64], R8 ;  /* 0x0000000812002986 */ /* 0x0081e8000c101d06 */
[----:B----4-:R0:W-:Y:S01]  /*10e0*/  @P1 STG.E.128 desc[UR6][R22.64], R4 ;  /* 0x0000000416001986 */ /* 0x0101e2000c101d06 */
[----:B------:R-:W-:Y:S01]  /*10f0*/  LEA R20, R21, R20, 0x2 ;  /* 0x0000001415147211 */ /* 0x000fe200078e10ff */
[----:B0-----:R-:W-:Y:S06]  /*1100*/  @!P0 EXIT ;  /* 0x000000000000894d */ /* 0x001fec0003800000 */
[----:B0-----:R-:W0:Y:S01]  /*1110*/  LDS.128 R20, [R20+0x3000] ;  /* 0x0030000014147984 */ /* 0x001e220000000c00 */
[----:B------:R-:W-:-:S05]  /*1120*/  IADD3 R25, R25, 0x600, RZ ;  /* 0x0000060019197810 */ /* 0x000fca0007ffe0ff */
[----:B------:R-:W-:-:S05]  /*1130*/  IMAD.WIDE R16, R25, 0x4, R16 ;  /* 0x0000000419107825 */ /* 0x000fca00078e0210 */
[----:B0-----:R-:W-:Y:S01]  /*1140*/  STG.E.128 desc[UR6][R16.64], R20 ;  /* 0x0000001410007986 */ /* 0x001fe2000c101d06 */
[----:B------:R-:W-:Y:S05]  /*1150*/  EXIT ;  /* 0x000000000000794d */ /* 0x000fea0003800000 */
.L_x_0:
[----:B------:R-:W-:-:S00]  /*1160*/  BRA `(.L_x_0) ;  /* 0xfffffffc00fc7947 */ /* 0x000fc0000383ffff */
[----:B------:R-:W-:-:S00]  /*1170*/  NOP ;  /* 0x0000000000007918 */ /* 0x000fc00000000000 */
        /* <DEDUP_REMOVED lines=8> */
.L_x_1:


//--------------------- .nv.global.init           --------------------------
	.section	.nv.global.init,"aw",@progbits
.nv.global.init:
	.type		_$_str,@object
	.size		_$_str,(_$_str_$_2 - _$_str)
_$_str:
        /*0000*/ 	.byte	0x5f, 0x5f, 0x43, 0x55, 0x44, 0x41, 0x5f, 0x46, 0x54, 0x5a, 0x00
	.type		_$_str_$_2,@object
	.size		_$_str_$_2,(.L_1 - _$_str_$_2)
_$_str_$_2:
        /*000b*/ 	.byte	0x5f, 0x5f, 0x43, 0x55, 0x44, 0x41, 0x5f, 0x50, 0x52, 0x45, 0x43, 0x5f, 0x53, 0x51, 0x52, 0x54
        /*001b*/ 	.byte	0x00
.L_1:


//--------------------- .nv.shared.triton_poi_fused__native_batch_norm_legit_no_training_add_23 --------------------------
	.section	.nv.shared.triton_poi_fused__native_batch_norm_legit_no_training_add_23,"aw",@nobits
	.sectionflags	@""
	.align	16
	.zero		1024


//--------------------- .nv.constant0.triton_poi_fused__native_batch_norm_legit_no_training_add_23 --------------------------
	.section	.nv.constant0.triton_poi_fused__native_batch_norm_legit_no_training_add_23,"a",@progbits
	.sectionflags	@""
	.align	4
.nv.constant0.triton_poi_fused__native_batch_norm_legit_no_training_add_23:
	.zero		592
